	.headerflags	@"EF_CUDA_TEXMODE_UNIFIED EF_CUDA_64BIT_ADDRESS EF_CUDA_ACCELERATORS EF_CUDA_SM90 EF_CUDA_VIRTUAL_SM(EF_CUDA_SM90)"
	.elftype	@"ET_EXEC"


//--------------------- .nv.info                  --------------------------
	.section	.nv.info,"",@"SHT_CUDA_INFO"
	.align	4


	//----- nvinfo : EIATTR_REGCOUNT
	.align		4
        /*0000*/ 	.byte	0x04, 0x2f
        /*0002*/ 	.short	(.L_1 - .L_0)
	.align		4
.L_0:
        /*0004*/ 	.word	index@(triton_poi_fused_pixel_unshuffle_0)
        /*0008*/ 	.word	0x00000012


	//----- nvinfo : EIATTR_MIN_STACK_SIZE
	.align		4
.L_1:
        /*000c*/ 	.byte	0x04, 0x12
        /*000e*/ 	.short	(.L_3 - .L_2)
	.align		4
.L_2:
        /*0010*/ 	.word	index@(triton_poi_fused_pixel_unshuffle_0)
        /*0014*/ 	.word	0x00000000


	//----- nvinfo : EIATTR_FRAME_SIZE
	.align		4
.L_3:
        /*0018*/ 	.byte	0x04, 0x11
        /*001a*/ 	.short	(.L_5 - .L_4)
	.align		4
.L_4:
        /*001c*/ 	.word	index@(triton_poi_fused_pixel_unshuffle_0)
        /*0020*/ 	.word	0x00000000


	//----- nvinfo : EIATTR_MIN_STACK_SIZE
	.align		4
.L_5:
        /*0024*/ 	.byte	0x04, 0x12
        /*0026*/ 	.short	(.L_7 - .L_6)
	.align		4
.L_6:
        /*0028*/ 	.word	index@(triton_poi_fused_pixel_unshuffle_0)
        /*002c*/ 	.word	0x00000000
.L_7:


//--------------------- .nv.info.triton_poi_fused_pixel_unshuffle_0 --------------------------
	.section	.nv.info.triton_poi_fused_pixel_unshuffle_0,"",@"SHT_CUDA_INFO"
	.sectionflags	@""
	.align	4


	//----- nvinfo : EIATTR_CUDA_API_VERSION
	.align		4
        /*0000*/ 	.byte	0x04, 0x37
        /*0002*/ 	.short	(.L_9 - .L_8)
.L_8:
        /*0004*/ 	.word	0x0000007c


	//----- nvinfo : EIATTR_KPARAM_INFO
	.align		4
.L_9:
        /*0008*/ 	.byte	0x04, 0x17
        /*000a*/ 	.short	(.L_11 - .L_10)
.L_10:
        /*000c*/ 	.word	0x00000000
        /*0010*/ 	.short	0x0003
        /*0012*/ 	.short	0x0014
        /*0014*/ 	.byte	0x00, 0xf0, 0x11, 0x00


	//----- nvinfo : EIATTR_KPARAM_INFO
	.align		4
.L_11:
        /*0018*/ 	.byte	0x04, 0x17
        /*001a*/ 	.short	(.L_13 - .L_12)
.L_12:
        /*001c*/ 	.word	0x00000000
        /*0020*/ 	.short	0x0002
        /*0022*/ 	.short	0x0010
        /*0024*/ 	.byte	0x00, 0xf0, 0x11, 0x00


	//----- nvinfo : EIATTR_KPARAM_INFO
	.align		4
.L_13:
        /*0028*/ 	.byte	0x04, 0x17
        /*002a*/ 	.short	(.L_15 - .L_14)
.L_14:
        /*002c*/ 	.word	0x00000000
        /*0030*/ 	.short	0x0001
        /*0032*/ 	.short	0x0008
        /*0034*/ 	.byte	0x00, 0xf4, 0x21, 0x00


	//----- nvinfo : EIATTR_KPARAM_INFO
	.align		4
.L_15:
        /*0038*/ 	.byte	0x04, 0x17
        /*003a*/ 	.short	(.L_17 - .L_16)
.L_16:
        /*003c*/ 	.word	0x00000000
        /*0040*/ 	.short	0x0000
        /*0042*/ 	.short	0x0000
        /*0044*/ 	.byte	0x00, 0xf4, 0x21, 0x00


	//----- nvinfo : EIATTR_SPARSE_MMA_MASK
	.align		4
.L_17:
        /*0048*/ 	.byte	0x03, 0x50
        /*004a*/ 	.short	0x0000


	//----- nvinfo : EIATTR_MAXREG_COUNT
	.align		4
        /*004c*/ 	.byte	0x03, 0x1b
        /*004e*/ 	.short	0x00ff


	//----- nvinfo : EIATTR_EXIT_INSTR_OFFSETS
	.align		4
        /*0050*/ 	.byte	0x04, 0x1c
        /*0052*/ 	.short	(.L_19 - .L_18)


	//   ....[0]....
.L_18:
        /*0054*/ 	.word	0x000003b0


	//   ....[1]....
        /*0058*/ 	.word	0x00000410


	//----- nvinfo : EIATTR_REQNTID
	.align		4
.L_19:
        /*005c*/ 	.byte	0x04, 0x10
        /*005e*/ 	.short	(.L_21 - .L_20)
.L_20:
        /*0060*/ 	.word	0x00000080
        /*0064*/ 	.word	0x00000001
        /*0068*/ 	.word	0x00000001


	//----- nvinfo : EIATTR_CBANK_PARAM_SIZE
	.align		4
.L_21:
        /*006c*/ 	.byte	0x03, 0x19
        /*006e*/ 	.short	0x0018


	//----- nvinfo : EIATTR_PARAM_CBANK
	.align		4
        /*0070*/ 	.byte	0x04, 0x0a
        /*0072*/ 	.short	(.L_23 - .L_22)
	.align		4
.L_22:
        /*0074*/ 	.word	index@(.nv.constant0.triton_poi_fused_pixel_unshuffle_0)
        /*0078*/ 	.short	0x0210
        /*007a*/ 	.short	0x0018


	//----- nvinfo : EIATTR_SW_WAR
	.align		4
.L_23:
        /*007c*/ 	.byte	0x04, 0x36
        /*007e*/ 	.short	(.L_25 - .L_24)
.L_24:
        /*0080*/ 	.word	0x00000008
.L_25:


//--------------------- .nv.callgraph             --------------------------
	.section	.nv.callgraph,"",@"SHT_CUDA_CALLGRAPH"
	.align	4
	.sectionentsize	8
	.align		4
        /*0000*/ 	.word	0x00000000
	.align		4
        /*0004*/ 	.word	0xffffffff
	.align		4
        /*0008*/ 	.word	0x00000000
	.align		4
        /*000c*/ 	.word	0xfffffffe
	.align		4
        /*0010*/ 	.word	0x00000000
	.align		4
        /*0014*/ 	.word	0xfffffffd
	.align		4
        /*0018*/ 	.word	0x00000000
	.align		4
        /*001c*/ 	.word	0xfffffffc


//--------------------- .text.triton_poi_fused_pixel_unshuffle_0 --------------------------
	.section	.text.triton_poi_fused_pixel_unshuffle_0,"ax",@progbits
	.sectionflags	@"SHF_BARRIERS=1"
	.align	128
        .global         triton_poi_fused_pixel_unshuffle_0
        .type           triton_poi_fused_pixel_unshuffle_0,@function
        .size           triton_poi_fused_pixel_unshuffle_0,(.L_x_1 - triton_poi_fused_pixel_unshuffle_0)
        .other          triton_poi_fused_pixel_unshuffle_0,@"STO_CUDA_ENTRY STV_DEFAULT"
triton_poi_fused_pixel_unshuffle_0:
.text.triton_poi_fused_pixel_unshuffle_0:
[----:B------:R-:W0:Y:S02]  /*0000*/  LDC R1, c[0x0][0x28] ;  /* 0x00000a00ff017b82 */ /* 0x000e240000000800 */
[----:B------:R-:W1:Y:S01]  /*0010*/  S2R R2, SR_CTAID.Y ;  /* 0x0000000000027919 */ /* 0x000e620000002600 */
[----:B------:R-:W-:Y:S01]  /*0020*/  ULDC.64 UR6, c[0x0][0x208] ;  /* 0x0000820000067ab9 */ /* 0x000fe20000000a00 */
[----:B------:R-:W2:Y:S01]  /*0030*/  S2R R4, SR_TID.X ;  /* 0x0000000000047919 */ /* 0x000ea20000002100 */
[----:B------:R-:W3:Y:S01]  /*0040*/  S2R R0, SR_CTAID.X ;  /* 0x0000000000007919 */ /* 0x000ee20000002500 */
[----:B-1----:R-:W-:Y:S01]  /*0050*/  IMAD.SHL.U32 R5, R2, 0x20, RZ ;  /* 0x0000002002057824 */ /* 0x002fe200078e00ff */
[----:B------:R-:W-:Y:S02]  /*0060*/  SHF.R.S32.HI R13, RZ, 0x1a, R2 ;  /* 0x0000001aff0d7819 */ /* 0x000fe40000011402 */
[----:B--2---:R-:W-:Y:S02]  /*0070*/  SHF.R.U32.HI R3, RZ, 0x5, R4 ;  /* 0x00000005ff037819 */ /* 0x004fe40000011604 */
[----:B------:R-:W-:Y:S01]  /*0080*/  LOP3.LUT R6, R5, 0x1f, R4, 0xf8, !PT ;  /* 0x0000001f05067812 */ /* 0x000fe200078ef804 */
[----:B---3--:R-:W-:Y:S01]  /*0090*/  IMAD.SHL.U32 R7, R0, 0x4, RZ ;  /* 0x0000000400077824 */ /* 0x008fe200078e00ff */
[----:B------:R-:W-:-:S02]  /*00a0*/  SHF.R.U32.HI R9, RZ, 0x1d, R0 ;  /* 0x0000001dff097819 */ /* 0x000fc40000011600 */
[----:B------:R-:W-:Y:S02]  /*00b0*/  SGXT.U32 R0, R3, 0x2 ;  /* 0x000000020300781a */ /* 0x000fe40000000000 */
[----:B------:R-:W-:Y:S01]  /*00c0*/  SGXT.U32 R9, R9, 0x1 ;  /* 0x000000010909781a */ /* 0x000fe20000000000 */
[----:B------:R-:W1:Y:S01]  /*00d0*/  LDC.64 R2, c[0x0][0x210] ;  /* 0x00008400ff027b82 */ /* 0x000e620000000a00 */
[----:B------:R-:W-:Y:S02]  /*00e0*/  LOP3.LUT R8, R7, R0, RZ, 0xfc, !PT ;  /* 0x0000000007087212 */ /* 0x000fe400078efcff */
[----:B------:R-:W-:Y:S02]  /*00f0*/  LEA.HI R10, R6, R6, RZ, 0x1 ;  /* 0x00000006060a7211 */ /* 0x000fe400078f08ff */
[----:B------:R-:W-:Y:S01]  /*0100*/  SGXT R13, R13, 0x1 ;  /* 0x000000010d0d781a */ /* 0x000fe20000000200 */
[----:B------:R-:W-:Y:S01]  /*0110*/  IMAD.IADD R9, R8, 0x1, R9 ;  /* 0x0000000108097824 */ /* 0x000fe200078e0209 */
[----:B------:R-:W-:-:S02]  /*0120*/  SHF.R.S32.HI R11, RZ, 0x1, R10 ;  /* 0x00000001ff0b7819 */ /* 0x000fc4000001140a */
[----:B------:R-:W-:Y:S02]  /*0130*/  LEA.HI R14, R13, R6, RZ, 0x2 ;  /* 0x000000060d0e7211 */ /* 0x000fe400078f10ff */
[----:B------:R-:W-:Y:S02]  /*0140*/  LEA.HI R12, R10, R11, RZ, 0x1 ;  /* 0x0000000b0a0c7211 */ /* 0x000fe400078f08ff */
[C---:B------:R-:W-:Y:S01]  /*0150*/  LOP3.LUT R13, R9.reuse, 0x7ffffffe, RZ, 0xc0, !PT ;  /* 0x7ffffffe090d7812 */ /* 0x040fe200078ec0ff */
[----:B------:R-:W-:Y:S01]  /*0160*/  IMAD.SHL.U32 R9, R9, 0x4, RZ ;  /* 0x0000000409097824 */ /* 0x000fe200078e00ff */
[----:B------:R-:W-:Y:S01]  /*0170*/  LOP3.LUT R12, R12, 0x3ffffffe, RZ, 0xc0, !PT ;  /* 0x3ffffffe0c0c7812 */ /* 0x000fe200078ec0ff */
[----:B------:R-:W-:Y:S01]  /*0180*/  IMAD.SHL.U32 R15, R14, 0x4, RZ ;  /* 0x000000040e0f7824 */ /* 0x000fe200078e00ff */
[C---:B------:R-:W-:Y:S01]  /*0190*/  ISETP.GE.AND P0, PT, R8.reuse, 0x4, PT ;  /* 0x000000040800780c */ /* 0x040fe20003f06270 */
[----:B------:R-:W-:Y:S01]  /*01a0*/  IMAD.IADD R13, R8, 0x1, -R13 ;  /* 0x00000001080d7824 */ /* 0x000fe200078e0a0d */
[----:B------:R-:W-:Y:S01]  /*01b0*/  LOP3.LUT R14, R9, 0xfffffff8, RZ, 0xc0, !PT ;  /* 0xfffffff8090e7812 */ /* 0x000fe200078ec0ff */
[----:B------:R-:W-:Y:S01]  /*01c0*/  IMAD.IADD R12, R11, 0x1, -R12 ;  /* 0x000000010b0c7824 */ /* 0x000fe200078e0a0c */
[----:B------:R-:W-:Y:S01]  /*01d0*/  LOP3.LUT R15, R15, 0xfffffff0, RZ, 0xc0, !PT ;  /* 0xfffffff00f0f7812 */ /* 0x000fe200078ec0ff */
[----:B------:R-:W-:Y:S01]  /*01e0*/  IMAD.MOV.U32 R8, RZ, RZ, RZ ;  /* 0x000000ffff087224 */ /* 0x000fe200078e00ff */
[----:B------:R-:W-:Y:S01]  /*01f0*/  LOP3.LUT R9, R10, 0xfffffffe, RZ, 0xc0, !PT ;  /* 0xfffffffe0a097812 */ /* 0x000fe200078ec0ff */
[----:B------:R-:W-:Y:S01]  /*0200*/  IMAD R13, R13, 0x2, R14 ;  /* 0x000000020d0d7824 */ /* 0x000fe200078e020e */
[----:B------:R-:W-:Y:S01]  /*0210*/  ISETP.LT.AND P0, PT, R6, 0x20, !P0 ;  /* 0x000000200600780c */ /* 0x000fe20004701270 */
[----:B------:R-:W-:-:S02]  /*0220*/  IMAD R12, R12, 0x4, R15 ;  /* 0x000000040c0c7824 */ /* 0x000fc400078e020f */
[----:B------:R-:W-:-:S05]  /*0230*/  IMAD.IADD R9, R6, 0x1, -R9 ;  /* 0x0000000106097824 */ /* 0x000fca00078e0a09 */
[----:B------:R-:W-:-:S05]  /*0240*/  IADD3 R9, R9, R12, R13 ;  /* 0x0000000c09097210 */ /* 0x000fca0007ffe00d */
[----:B-1----:R-:W-:-:S05]  /*0250*/  IMAD.WIDE R2, R9, 0x4, R2 ;  /* 0x0000000409027825 */ /* 0x002fca00078e0202 */
[----:B------:R1:W2:Y:S01]  /*0260*/  @P0 LDG.E.EL R8, desc[UR6][R2.64] ;  /* 0x0000000602080981 */ /* 0x0002a2000c2e1900 */
[----:B------:R-:W3:Y:S01]  /*0270*/  S2UR UR5, SR_CgaCtaId ;  /* 0x00000000000579c3 */ /* 0x000ee20000008800 */
[----:B------:R-:W-:Y:S01]  /*0280*/  IMAD.SHL.U32 R9, R4, 0x4, RZ ;  /* 0x0000000404097824 */ /* 0x000fe200078e00ff */
[----:B------:R-:W-:Y:S01]  /*0290*/  UMOV UR4, 0x400 ;  /* 0x0000040000047882 */ /* 0x000fe20000000000 */
[----:B------:R-:W-:Y:S02]  /*02a0*/  SHF.R.U32.HI R6, RZ, 0x2, R4 ;  /* 0x00000002ff067819 */ /* 0x000fe40000011604 */
[----:B------:R-:W-:Y:S02]  /*02b0*/  LOP3.LUT R7, R7, 0x3, R4, 0xf8, !PT ;  /* 0x0000000307077812 */ /* 0x000fe400078ef804 */
[----:B------:R-:W-:Y:S02]  /*02c0*/  LOP3.LUT R9, R9, 0x7c, RZ, 0xc0, !PT ;  /* 0x0000007c09097812 */ /* 0x000fe400078ec0ff */
[----:B------:R-:W-:-:S02]  /*02d0*/  SGXT.U32 R6, R6, 0x5 ;  /* 0x000000050606781a */ /* 0x000fc40000000000 */
[----:B------:R-:W-:Y:S02]  /*02e0*/  LOP3.LUT R0, R9, R0, RZ, 0xfc, !PT ;  /* 0x0000000009007212 */ /* 0x000fe400078efcff */
[----:B------:R-:W-:Y:S02]  /*02f0*/  LOP3.LUT R6, R5, R6, RZ, 0xfc, !PT ;  /* 0x0000000605067212 */ /* 0x000fe400078efcff */
[----:B------:R-:W-:Y:S02]  /*0300*/  ISETP.GE.AND P0, PT, R7, 0x4, PT ;  /* 0x000000040700780c */ /* 0x000fe40003f06270 */
[----:B-1----:R-:W-:Y:S02]  /*0310*/  LOP3.LUT R2, R4, 0x7c, RZ, 0xc0, !PT ;  /* 0x0000007c04027812 */ /* 0x002fe400078ec0ff */
[----:B------:R-:W-:Y:S02]  /*0320*/  ISETP.LT.AND P0, PT, R6, 0x20, !P0 ;  /* 0x000000200600780c */ /* 0x000fe40004701270 */
[----:B------:R-:W-:Y:S01]  /*0330*/  LOP3.LUT R4, R4, 0x7f, RZ, 0xc0, !PT ;  /* 0x0000007f04047812 */ /* 0x000fe200078ec0ff */
[----:B---3--:R-:W-:-:S06]  /*0340*/  UPRMT UR4, UR5, 0x654, UR4 ;  /* 0x0000065405047896 */ /* 0x008fcc0008000004 */
[----:B------:R-:W-:Y:S02]  /*0350*/  VIADD R9, R9, UR4 ;  /* 0x0000000409097c36 */ /* 0x000fe40008000000 */
[----:B------:R-:W-:Y:S02]  /*0360*/  VIADD R3, R2, UR4 ;  /* 0x0000000402037c36 */ /* 0x000fe40008000000 */
[----:B------:R-:W-:Y:S02]  /*0370*/  IMAD R9, R0, 0x4, R9 ;  /* 0x0000000400097824 */ /* 0x000fe400078e0209 */
[----:B------:R-:W-:-:S03]  /*0380*/  IMAD R4, R4, 0x4, R3 ;  /* 0x0000000404047824 */ /* 0x000fc600078e0203 */
[----:B--2---:R1:W-:Y:S01]  /*0390*/  STS [R9], R8 ;  /* 0x0000000809007388 */ /* 0x0043e20000000800 */
[----:B------:R-:W-:Y:S06]  /*03a0*/  BAR.SYNC.DEFER_BLOCKING 0x0 ;  /* 0x0000000000007b1d */ /* 0x000fec0000010000 */
[----:B-1----:R-:W-:Y:S05]  /*03b0*/  @!P0 EXIT ;  /* 0x000000000000894d */ /* 0x002fea0003800000 */
[----:B------:R-:W0:Y:S01]  /*03c0*/  LDS R5, [R4] ;  /* 0x0000000004057984 */ /* 0x000e220000000800 */
[----:B------:R-:W1:Y:S01]  /*03d0*/  LDC.64 R2, c[0x0][0x218] ;  /* 0x00008600ff027b82 */ /* 0x000e620000000a00 */
[----:B------:R-:W-:-:S04]  /*03e0*/  IMAD R7, R6, 0x4, R7 ;  /* 0x0000000406077824 */ /* 0x000fc800078e0207 */
[----:B-1----:R-:W-:-:S05]  /*03f0*/  IMAD.WIDE R2, R7, 0x4, R2 ;  /* 0x0000000407027825 */ /* 0x002fca00078e0202 */
[----:B0-----:R-:W-:Y:S01]  /*0400*/  STG.E desc[UR6][R2.64], R5 ;  /* 0x0000000502007986 */ /* 0x001fe2000c101906 */
[----:B------:R-:W-:Y:S05]  /*0410*/  EXIT ;  /* 0x000000000000794d */ /* 0x000fea0003800000 */
.L_x_0:
[----:B------:R-:W-:-:S00]  /*0420*/  BRA `(.L_x_0) ;  /* 0xfffffffc00fc7947 */ /* 0x000fc0000383ffff */
[----:B------:R-:W-:-:S00]  /*0430*/  NOP ;  /* 0x0000000000007918 */ /* 0x000fc00000000000 */
        /* <DEDUP_REMOVED lines=12> */
.L_x_1:


//--------------------- .nv.shared.triton_poi_fused_pixel_unshuffle_0 --------------------------
	.section	.nv.shared.triton_poi_fused_pixel_unshuffle_0,"aw",@nobits
	.sectionflags	@""
	.align	16
	.zero		1024


//--------------------- .nv.constant0.triton_poi_fused_pixel_unshuffle_0 --------------------------
	.section	.nv.constant0.triton_poi_fused_pixel_unshuffle_0,"a",@progbits
	.sectionflags	@""
	.align	4
.nv.constant0.triton_poi_fused_pixel_unshuffle_0:
	.zero		552
